//
// Generated by NVIDIA NVVM Compiler
//
// Compiler Build ID: CL-36424714
// Cuda compilation tools, release 13.0, V13.0.88
// Based on NVVM 20.0.0
//

.version 9.0
.target sm_100
.address_size 64

	// .globl	_Z7scatteriPiS_S_S_S_

.visible .entry _Z7scatteriPiS_S_S_S_(
	.param .u32 _Z7scatteriPiS_S_S_S__param_0,
	.param .u64 .ptr .align 1 _Z7scatteriPiS_S_S_S__param_1,
	.param .u64 .ptr .align 1 _Z7scatteriPiS_S_S_S__param_2,
	.param .u64 .ptr .align 1 _Z7scatteriPiS_S_S_S__param_3,
	.param .u64 .ptr .align 1 _Z7scatteriPiS_S_S_S__param_4,
	.param .u64 .ptr .align 1 _Z7scatteriPiS_S_S_S__param_5
)
{
	.reg .pred 	%p<12>;
	.reg .b32 	%r<60>;
	.reg .b64 	%rd<45>;

	ld.param.u64 	%rd10, [_Z7scatteriPiS_S_S_S__param_1];
	ld.param.u64 	%rd11, [_Z7scatteriPiS_S_S_S__param_2];
	ld.param.u64 	%rd12, [_Z7scatteriPiS_S_S_S__param_3];
	ld.param.u64 	%rd13, [_Z7scatteriPiS_S_S_S__param_4];
	ld.param.u64 	%rd14, [_Z7scatteriPiS_S_S_S__param_5];
	cvta.to.global.u64 	%rd1, %rd11;
	cvta.to.global.u64 	%rd2, %rd12;
	cvta.to.global.u64 	%rd3, %rd13;
	cvta.to.global.u64 	%rd4, %rd14;
	mov.u32 	%r1, %ctaid.x;
	mov.u32 	%r24, %ntid.x;
	mov.u32 	%r25, %tid.x;
	mul.lo.s32 	%r2, %r24, %r25;
	add.s32 	%r3, %r2, %r1;
	mul.wide.s32 	%rd15, %r3, 4;
	add.s64 	%rd5, %rd4, %rd15;
	ld.global.u32 	%r26, [%rd5];
	setp.eq.s32 	%p1, %r26, 0;
	@%p1 bra 	$L__BB0_18;
	cvta.to.global.u64 	%rd16, %rd10;
	add.s64 	%rd18, %rd3, %rd15;
	ld.global.u32 	%r4, [%rd18];
	mov.b32 	%r27, 0;
	st.global.u32 	[%rd5], %r27;
	mul.wide.u32 	%rd19, %r1, 4;
	add.s64 	%rd20, %rd16, %rd19;
	ld.global.u32 	%r5, [%rd20];
	ld.global.u32 	%r6, [%rd20+4];
	setp.ge.s32 	%p2, %r5, %r6;
	@%p2 bra 	$L__BB0_18;
	sub.s32 	%r28, %r6, %r5;
	and.b32  	%r7, %r28, 3;
	setp.eq.s32 	%p3, %r7, 0;
	mov.u32 	%r57, %r5;
	@%p3 bra 	$L__BB0_7;
	neg.s32 	%r55, %r7;
	mov.u32 	%r57, %r5;
$L__BB0_4:
	.pragma "nounroll";
	mul.wide.s32 	%rd21, %r57, 4;
	add.s64 	%rd22, %rd1, %rd21;
	add.s64 	%rd23, %rd2, %rd21;
	ld.global.u32 	%r29, [%rd23];
	add.s32 	%r30, %r29, %r4;
	ld.global.u32 	%r31, [%rd22];
	add.s32 	%r11, %r31, %r2;
	mul.wide.s32 	%rd24, %r11, 4;
	add.s64 	%rd25, %rd3, %rd24;
	atom.global.min.s32 	%r32, [%rd25], %r30;
	setp.ge.s32 	%p4, %r30, %r32;
	@%p4 bra 	$L__BB0_6;
	add.s64 	%rd27, %rd4, %rd24;
	mov.b32 	%r33, 1;
	st.global.u32 	[%rd27], %r33;
$L__BB0_6:
	add.s32 	%r57, %r57, 1;
	add.s32 	%r55, %r55, 1;
	setp.ne.s32 	%p5, %r55, 0;
	@%p5 bra 	$L__BB0_4;
$L__BB0_7:
	sub.s32 	%r34, %r5, %r6;
	setp.gt.u32 	%p6, %r34, -4;
	@%p6 bra 	$L__BB0_18;
	sub.s32 	%r58, %r57, %r6;
	add.s64 	%rd6, %rd2, 8;
	add.s64 	%rd7, %rd1, 8;
$L__BB0_9:
	mul.wide.s32 	%rd28, %r57, 4;
	add.s64 	%rd8, %rd6, %rd28;
	add.s64 	%rd9, %rd7, %rd28;
	ld.global.u32 	%r35, [%rd8+-8];
	add.s32 	%r36, %r35, %r4;
	ld.global.u32 	%r37, [%rd9+-8];
	add.s32 	%r18, %r37, %r2;
	mul.wide.s32 	%rd29, %r18, 4;
	add.s64 	%rd30, %rd3, %rd29;
	atom.global.min.s32 	%r38, [%rd30], %r36;
	setp.ge.s32 	%p7, %r36, %r38;
	@%p7 bra 	$L__BB0_11;
	add.s64 	%rd32, %rd4, %rd29;
	mov.b32 	%r39, 1;
	st.global.u32 	[%rd32], %r39;
$L__BB0_11:
	ld.global.u32 	%r40, [%rd8+-4];
	add.s32 	%r41, %r40, %r4;
	ld.global.u32 	%r42, [%rd9+-4];
	add.s32 	%r19, %r42, %r2;
	mul.wide.s32 	%rd33, %r19, 4;
	add.s64 	%rd34, %rd3, %rd33;
	atom.global.min.s32 	%r43, [%rd34], %r41;
	setp.ge.s32 	%p8, %r41, %r43;
	@%p8 bra 	$L__BB0_13;
	add.s64 	%rd36, %rd4, %rd33;
	mov.b32 	%r44, 1;
	st.global.u32 	[%rd36], %r44;
$L__BB0_13:
	ld.global.u32 	%r45, [%rd8];
	add.s32 	%r46, %r45, %r4;
	ld.global.u32 	%r47, [%rd9];
	add.s32 	%r20, %r47, %r2;
	mul.wide.s32 	%rd37, %r20, 4;
	add.s64 	%rd38, %rd3, %rd37;
	atom.global.min.s32 	%r48, [%rd38], %r46;
	setp.ge.s32 	%p9, %r46, %r48;
	@%p9 bra 	$L__BB0_15;
	add.s64 	%rd40, %rd4, %rd37;
	mov.b32 	%r49, 1;
	st.global.u32 	[%rd40], %r49;
$L__BB0_15:
	ld.global.u32 	%r50, [%rd8+4];
	add.s32 	%r51, %r50, %r4;
	ld.global.u32 	%r52, [%rd9+4];
	add.s32 	%r21, %r52, %r2;
	mul.wide.s32 	%rd41, %r21, 4;
	add.s64 	%rd42, %rd3, %rd41;
	atom.global.min.s32 	%r53, [%rd42], %r51;
	setp.ge.s32 	%p10, %r51, %r53;
	@%p10 bra 	$L__BB0_17;
	add.s64 	%rd44, %rd4, %rd41;
	mov.b32 	%r54, 1;
	st.global.u32 	[%rd44], %r54;
$L__BB0_17:
	add.s32 	%r57, %r57, 4;
	add.s32 	%r58, %r58, 4;
	setp.ne.s32 	%p11, %r58, 0;
	@%p11 bra 	$L__BB0_9;
$L__BB0_18:
	ret;

}


// ===== COMPILED SASS (sm_100) =====

	.target	sm_100

	.elftype	@"ET_EXEC"


//--------------------- .note.nv.tkinfo           --------------------------
	.section	.note.nv.tkinfo,"",@"SHT_NOTE"
	.sectionflags	@"SHF_NOTE_NV_TKINFO"
	.tkinfo
        /*0018*/ 	.word	0x00000002
        /*0030*/ 	.string	""
        /*0030*/ 	.string	"ptxas"
        /*0030*/ 	.string	"Cuda compilation tools, release 13.0, V13.0.88"
        /*0030*/ 	.string	"Build cuda_13.0.r13.0/compiler.36424714_0"
        /*0030*/ 	.string	"-arch sm_100 -m 64 "



//--------------------- .note.nv.cuinfo           --------------------------
	.section	.note.nv.cuinfo,"",@"SHT_NOTE"
	.sectionflags	@"SHF_NOTE_NV_CUINFO"
        /*0018*/ 	.short	0x0002
        /*001a*/ 	.short	0x0064
        /*001c*/ 	.short	0x0082
	.zero		2


//--------------------- .nv.info                  --------------------------
	.section	.nv.info,"",@"SHT_CUDA_INFO"
	.align	4


	//----- nvinfo : EIATTR_REGCOUNT
	.align		4
        /*0000*/ 	.byte	0x04, 0x2f
        /*0002*/ 	.short	(.L_1 - .L_0)
	.align		4
.L_0:
        /*0004*/ 	.word	index@(_Z7scatteriPiS_S_S_S_)
        /*0008*/ 	.word	0x00000020


	//----- nvinfo : EIATTR_FRAME_SIZE
	.align		4
.L_1:
        /*000c*/ 	.byte	0x04, 0x11
        /*000e*/ 	.short	(.L_3 - .L_2)
	.align		4
.L_2:
        /*0010*/ 	.word	index@(_Z7scatteriPiS_S_S_S_)
        /*0014*/ 	.word	0x00000000


	//----- nvinfo : EIATTR_MIN_STACK_SIZE
	.align		4
.L_3:
        /*0018*/ 	.byte	0x04, 0x12
        /*001a*/ 	.short	(.L_5 - .L_4)
	.align		4
.L_4:
        /*001c*/ 	.word	index@(_Z7scatteriPiS_S_S_S_)
        /*0020*/ 	.word	0x00000000
.L_5:


//--------------------- .nv.compat                --------------------------
	.section	.nv.compat,"",@"SHT_CUDA_COMPAT_INFO"
	.align	4
        /*0000*/ 	.byte	0x02, 0x09, 0x00, 0x00, 0x02, 0x02, 0x01, 0x00, 0x02, 0x05, 0x05, 0x00, 0x03, 0x07, 0x01, 0x01
        /*0010*/ 	.byte	0x02, 0x03, 0x00, 0x00, 0x02, 0x06, 0x01, 0x00, 0x04, 0x0b, 0x08, 0x00, 0x09, 0x00, 0x00, 0x00
        /*0020*/ 	.byte	0x00, 0x00, 0x00, 0x00


//--------------------- .nv.info._Z7scatteriPiS_S_S_S_ --------------------------
	.section	.nv.info._Z7scatteriPiS_S_S_S_,"",@"SHT_CUDA_INFO"
	.sectionflags	@""
	.align	4


	//----- nvinfo : EIATTR_CUDA_API_VERSION
	.align		4
        /*0000*/ 	.byte	0x04, 0x37
        /*0002*/ 	.short	(.L_7 - .L_6)
.L_6:
        /*0004*/ 	.word	0x00000082


	//----- nvinfo : EIATTR_KPARAM_INFO
	.align		4
.L_7:
        /*0008*/ 	.byte	0x04, 0x17
        /*000a*/ 	.short	(.L_9 - .L_8)
.L_8:
        /*000c*/ 	.word	0x00000000
        /*0010*/ 	.short	0x0005
        /*0012*/ 	.short	0x0028
        /*0014*/ 	.byte	0x00, 0xf5, 0x21, 0x00


	//----- nvinfo : EIATTR_KPARAM_INFO
	.align		4
.L_9:
        /*0018*/ 	.byte	0x04, 0x17
        /*001a*/ 	.short	(.L_11 - .L_10)
.L_10:
        /*001c*/ 	.word	0x00000000
        /*0020*/ 	.short	0x0004
        /*0022*/ 	.short	0x0020
        /*0024*/ 	.byte	0x00, 0xf5, 0x21, 0x00


	//----- nvinfo : EIATTR_KPARAM_INFO
	.align		4
.L_11:
        /*0028*/ 	.byte	0x04, 0x17
        /*002a*/ 	.short	(.L_13 - .L_12)
.L_12:
        /*002c*/ 	.word	0x00000000
        /*0030*/ 	.short	0x0003
        /*0032*/ 	.short	0x0018
        /*0034*/ 	.byte	0x00, 0xf5, 0x21, 0x00


	//----- nvinfo : EIATTR_KPARAM_INFO
	.align		4
.L_13:
        /*0038*/ 	.byte	0x04, 0x17
        /*003a*/ 	.short	(.L_15 - .L_14)
.L_14:
        /*003c*/ 	.word	0x00000000
        /*0040*/ 	.short	0x0002
        /*0042*/ 	.short	0x0010
        /*0044*/ 	.byte	0x00, 0xf5, 0x21, 0x00


	//----- nvinfo : EIATTR_KPARAM_INFO
	.align		4
.L_15:
        /*0048*/ 	.byte	0x04, 0x17
        /*004a*/ 	.short	(.L_17 - .L_16)
.L_16:
        /*004c*/ 	.word	0x00000000
        /*0050*/ 	.short	0x0001
        /*0052*/ 	.short	0x0008
        /*0054*/ 	.byte	0x00, 0xf5, 0x21, 0x00


	//----- nvinfo : EIATTR_KPARAM_INFO
	.align		4
.L_17:
        /*0058*/ 	.byte	0x04, 0x17
        /*005a*/ 	.short	(.L_19 - .L_18)
.L_18:
        /*005c*/ 	.word	0x00000000
        /*0060*/ 	.short	0x0000
        /*0062*/ 	.short	0x0000
        /*0064*/ 	.byte	0x00, 0xf0, 0x11, 0x00


	//----- nvinfo : EIATTR_SPARSE_MMA_MASK
	.align		4
.L_19:
        /*0068*/ 	.byte	0x03, 0x50
        /*006a*/ 	.short	0x0000


	//----- nvinfo : EIATTR_MAXREG_COUNT
	.align		4
        /*006c*/ 	.byte	0x03, 0x1b
        /*006e*/ 	.short	0x00ff


	//----- nvinfo : EIATTR_MERCURY_ISA_VERSION
	.align		4
        /*0070*/ 	.byte	0x03, 0x5f
        /*0072*/ 	.short	0x0101


	//----- nvinfo : EIATTR_VRC_CTA_INIT_COUNT
	.align		4
        /*0074*/ 	.byte	0x02, 0x4a
	.zero		1
	.zero		1


	//----- nvinfo : EIATTR_EXIT_INSTR_OFFSETS
	.align		4
        /*0078*/ 	.byte	0x04, 0x1c
        /*007a*/ 	.short	(.L_21 - .L_20)


	//   ....[0]....
.L_20:
        /*007c*/ 	.word	0x000000b0


	//   ....[1]....
        /*0080*/ 	.word	0x00000150


	//   ....[2]....
        /*0084*/ 	.word	0x00000300


	//   ....[3]....
        /*0088*/ 	.word	0x000006b0


	//----- nvinfo : EIATTR_CBANK_PARAM_SIZE
	.align		4
.L_21:
        /*008c*/ 	.byte	0x03, 0x19
        /*008e*/ 	.short	0x0030


	//----- nvinfo : EIATTR_PARAM_CBANK
	.align		4
        /*0090*/ 	.byte	0x04, 0x0a
        /*0092*/ 	.short	(.L_23 - .L_22)
	.align		4
.L_22:
        /*0094*/ 	.word	index@(.nv.constant0._Z7scatteriPiS_S_S_S_)
        /*0098*/ 	.short	0x0380
        /*009a*/ 	.short	0x0030


	//----- nvinfo : EIATTR_SW_WAR
	.align		4
.L_23:
        /*009c*/ 	.byte	0x04, 0x36
        /*009e*/ 	.short	(.L_25 - .L_24)
.L_24:
        /*00a0*/ 	.word	0x00000008
.L_25:


//--------------------- .nv.callgraph             --------------------------
	.section	.nv.callgraph,"",@"SHT_CUDA_CALLGRAPH"
	.align	4
	.sectionentsize	8
	.align		4
        /*0000*/ 	.word	0x00000000
	.align		4
        /*0004*/ 	.word	0xffffffff
	.align		4
        /*0008*/ 	.word	0x00000000
	.align		4
        /*000c*/ 	.word	0xfffffffe
	.align		4
        /*0010*/ 	.word	0x00000000
	.align		4
        /*0014*/ 	.word	0xfffffffd
	.align		4
        /*0018*/ 	.word	0x00000000
	.align		4
        /*001c*/ 	.word	0xfffffffc


//--------------------- .text._Z7scatteriPiS_S_S_S_ --------------------------
	.section	.text._Z7scatteriPiS_S_S_S_,"ax",@progbits
	.align	128
        .global         _Z7scatteriPiS_S_S_S_
        .type           _Z7scatteriPiS_S_S_S_,@function
        .size           _Z7scatteriPiS_S_S_S_,(.L_x_4 - _Z7scatteriPiS_S_S_S_)
        .other          _Z7scatteriPiS_S_S_S_,@"STO_CUDA_ENTRY STV_DEFAULT"
_Z7scatteriPiS_S_S_S_:
.text._Z7scatteriPiS_S_S_S_:
[----:B------:R-:W-:Y:S01]  /*0000*/  LDC R1, c[0x0][0x37c] ;  /* 0x0000df00ff017b82 */ /* 0x000fe20000000800 */
[----:B------:R-:W0:Y:S01]  /*0010*/  S2R R0, SR_TID.X ;  /* 0x0000000000007919 */ /* 0x000e220000002100 */
[----:B------:R-:W0:Y:S06]  /*0020*/  LDCU UR6, c[0x0][0x360] ;  /* 0x00006c00ff0677ac */ /* 0x000e2c0008000800 */
[----:B------:R-:W1:Y:S01]  /*0030*/  LDC.64 R4, c[0x0][0x3a8] ;  /* 0x0000ea00ff047b82 */ /* 0x000e620000000a00 */
[----:B------:R-:W2:Y:S01]  /*0040*/  S2R R11, SR_CTAID.X ;  /* 0x00000000000b7919 */ /* 0x000ea20000002500 */
[----:B------:R-:W3:Y:S01]  /*0050*/  LDCU.64 UR4, c[0x0][0x358] ;  /* 0x00006b00ff0477ac */ /* 0x000ee20008000a00 */
[----:B0-----:R-:W-:-:S05]  /*0060*/  IMAD R0, R0, UR6, RZ ;  /* 0x0000000600007c24 */ /* 0x001fca000f8e02ff */
[----:B--2---:R-:W-:-:S05]  /*0070*/  IADD3 R9, PT, PT, R0, R11, RZ ;  /* 0x0000000b00097210 */ /* 0x004fca0007ffe0ff */
[----:B-1----:R-:W-:-:S05]  /*0080*/  IMAD.WIDE R4, R9, 0x4, R4 ;  /* 0x0000000409047825 */ /* 0x002fca00078e0204 */
[----:B---3--:R-:W2:Y:S02]  /*0090*/  LDG.E R2, desc[UR4][R4.64] ;  /* 0x0000000404027981 */ /* 0x008ea4000c1e1900 */
[----:B--2---:R-:W-:-:S13]  /*00a0*/  ISETP.NE.AND P0, PT, R2, RZ, PT ;  /* 0x000000ff0200720c */ /* 0x004fda0003f05270 */
[----:B------:R-:W-:Y:S05]  /*00b0*/  @!P0 EXIT ;  /* 0x000000000000894d */ /* 0x000fea0003800000 */
[----:B------:R-:W0:Y:S08]  /*00c0*/  LDC.64 R2, c[0x0][0x3a0] ;  /* 0x0000e800ff027b82 */ /* 0x000e300000000a00 */
[----:B------:R-:W1:Y:S01]  /*00d0*/  LDC.64 R6, c[0x0][0x388] ;  /* 0x0000e200ff067b82 */ /* 0x000e620000000a00 */
[----:B0-----:R-:W-:-:S06]  /*00e0*/  IMAD.WIDE R2, R9, 0x4, R2 ;  /* 0x0000000409027825 */ /* 0x001fcc00078e0202 */
[----:B------:R0:W5:Y:S01]  /*00f0*/  LDG.E R2, desc[UR4][R2.64] ;  /* 0x0000000402027981 */ /* 0x000162000c1e1900 */
[----:B-1----:R-:W-:-:S03]  /*0100*/  IMAD.WIDE.U32 R6, R11, 0x4, R6 ;  /* 0x000000040b067825 */ /* 0x002fc600078e0006 */
[----:B------:R0:W-:Y:S04]  /*0110*/  STG.E desc[UR4][R4.64], RZ ;  /* 0x000000ff04007986 */ /* 0x0001e8000c101904 */
[----:B------:R-:W2:Y:S04]  /*0120*/  LDG.E R14, desc[UR4][R6.64+0x4] ;  /* 0x00000404060e7981 */ /* 0x000ea8000c1e1900 */
[----:B------:R-:W2:Y:S02]  /*0130*/  LDG.E R3, desc[UR4][R6.64] ;  /* 0x0000000406037981 */ /* 0x000ea4000c1e1900 */
[----:B--2---:R-:W-:-:S13]  /*0140*/  ISETP.GE.AND P0, PT, R3, R14, PT ;  /* 0x0000000e0300720c */ /* 0x004fda0003f06270 */
[----:B0-----:R-:W-:Y:S05]  /*0150*/  @P0 EXIT ;  /* 0x000000000000094d */ /* 0x001fea0003800000 */
[----:B------:R-:W-:Y:S01]  /*0160*/  IMAD.IADD R4, R14, 0x1, -R3 ;  /* 0x000000010e047824 */ /* 0x000fe200078e0a03 */
[----:B------:R-:W-:-:S04]  /*0170*/  IADD3 R5, PT, PT, R3, -R14, RZ ;  /* 0x8000000e03057210 */ /* 0x000fc80007ffe0ff */
[----:B------:R-:W-:Y:S02]  /*0180*/  LOP3.LUT P1, R10, R4, 0x3, RZ, 0xc0, !PT ;  /* 0x00000003040a7812 */ /* 0x000fe4000782c0ff */
[----:B------:R-:W-:-:S11]  /*0190*/  ISETP.GT.U32.AND P0, PT, R5, -0x4, PT ;  /* 0xfffffffc0500780c */ /* 0x000fd60003f04070 */
[----:B------:R-:W-:Y:S05]  /*01a0*/  @!P1 BRA `(.L_x_0) ;  /* 0x0000000000549947 */ /* 0x000fea0003800000 */
[----:B------:R-:W0:Y:S01]  /*01b0*/  LDC.64 R8, c[0x0][0x3a0] ;  /* 0x0000e800ff087b82 */ /* 0x000e220000000a00 */
[----:B------:R-:W-:-:S07]  /*01c0*/  IMAD.MOV R15, RZ, RZ, -R10 ;  /* 0x000000ffff0f7224 */ /* 0x000fce00078e0a0a */
[----:B------:R-:W1:Y:S08]  /*01d0*/  LDC.64 R6, c[0x0][0x390] ;  /* 0x0000e400ff067b82 */ /* 0x000e700000000a00 */
[----:B------:R-:W2:Y:S02]  /*01e0*/  LDC.64 R4, c[0x0][0x398] ;  /* 0x0000e600ff047b82 */ /* 0x000ea40000000a00 */
.L_x_1:
[----:B-1----:R-:W-:-:S04]  /*01f0*/  IMAD.WIDE R10, R3, 0x4, R6 ;  /* 0x00000004030a7825 */ /* 0x002fc800078e0206 */
[----:B--2---:R-:W-:Y:S02]  /*0200*/  IMAD.WIDE R12, R3, 0x4, R4 ;  /* 0x00000004030c7825 */ /* 0x004fe400078e0204 */
[----:B------:R-:W2:Y:S04]  /*0210*/  LDG.E R11, desc[UR4][R10.64] ;  /* 0x000000040a0b7981 */ /* 0x000ea8000c1e1900 */
[----:B------:R-:W3:Y:S01]  /*0220*/  LDG.E R13, desc[UR4][R12.64] ;  /* 0x000000040c0d7981 */ /* 0x000ee2000c1e1900 */
[----:B--2---:R-:W-:Y:S01]  /*0230*/  IADD3 R25, PT, PT, R0, R11, RZ ;  /* 0x0000000b00197210 */ /* 0x004fe20007ffe0ff */
[----:B---3-5:R-:W-:-:S04]  /*0240*/  IMAD.IADD R21, R2, 0x1, R13 ;  /* 0x0000000102157824 */ /* 0x028fc800078e020d */
[----:B0-----:R-:W-:-:S06]  /*0250*/  IMAD.WIDE R16, R25, 0x4, R8 ;  /* 0x0000000419107825 */ /* 0x001fcc00078e0208 */
[----:B------:R-:W2:Y:S01]  /*0260*/  ATOMG.E.MIN.S32.STRONG.GPU PT, R16, desc[UR4][R16.64], R21 ;  /* 0x80000015101079a8 */ /* 0x000ea200089ef304 */
[----:B------:R-:W-:Y:S01]  /*0270*/  VIADD R15, R15, 0x1 ;  /* 0x000000010f0f7836 */ /* 0x000fe20000000000 */
[----:B------:R-:W-:Y:S02]  /*0280*/  IADD3 R3, PT, PT, R3, 0x1, RZ ;  /* 0x0000000103037810 */ /* 0x000fe40007ffe0ff */
[----:B--2---:R-:W-:-:S13]  /*0290*/  ISETP.GE.AND P1, PT, R21, R16, PT ;  /* 0x000000101500720c */ /* 0x004fda0003f26270 */
[----:B------:R-:W0:Y:S01]  /*02a0*/  @!P1 LDC.64 R18, c[0x0][0x3a8] ;  /* 0x0000ea00ff129b82 */ /* 0x000e220000000a00 */
[----:B------:R-:W-:Y:S01]  /*02b0*/  @!P1 MOV R23, 0x1 ;  /* 0x0000000100179802 */ /* 0x000fe20000000f00 */
[----:B0-----:R-:W-:-:S05]  /*02c0*/  @!P1 IMAD.WIDE R18, R25, 0x4, R18 ;  /* 0x0000000419129825 */ /* 0x001fca00078e0212 */
[----:B------:R3:W-:Y:S01]  /*02d0*/  @!P1 STG.E desc[UR4][R18.64], R23 ;  /* 0x0000001712009986 */ /* 0x0007e2000c101904 */
[----:B------:R-:W-:-:S13]  /*02e0*/  ISETP.NE.AND P1, PT, R15, RZ, PT ;  /* 0x000000ff0f00720c */ /* 0x000fda0003f25270 */
[----:B---3--:R-:W-:Y:S05]  /*02f0*/  @P1 BRA `(.L_x_1) ;  /* 0xfffffffc00bc1947 */ /* 0x008fea000383ffff */
.L_x_0:
[----:B------:R-:W-:Y:S05]  /*0300*/  @P0 EXIT ;  /* 0x000000000000094d */ /* 0x000fea0003800000 */
[----:B------:R-:W0:Y:S01]  /*0310*/  LDC.64 R6, c[0x0][0x390] ;  /* 0x0000e400ff067b82 */ /* 0x000e220000000a00 */
[----:B------:R-:W-:-:S07]  /*0320*/  IMAD.IADD R14, R3, 0x1, -R14 ;  /* 0x00000001030e7824 */ /* 0x000fce00078e0a0e */
[----:B------:R-:W1:Y:S08]  /*0330*/  LDC.64 R8, c[0x0][0x398] ;  /* 0x0000e600ff087b82 */ /* 0x000e700000000a00 */
[----:B------:R-:W2:Y:S01]  /*0340*/  LDC.64 R4, c[0x0][0x3a0] ;  /* 0x0000e800ff047b82 */ /* 0x000ea20000000a00 */
[----:B0-----:R-:W-:-:S05]  /*0350*/  IADD3 R6, P1, PT, R6, 0x8, RZ ;  /* 0x0000000806067810 */ /* 0x001fca0007f3e0ff */
[----:B------:R-:W-:Y:S01]  /*0360*/  IMAD.X R7, RZ, RZ, R7, P1 ;  /* 0x000000ffff077224 */ /* 0x000fe200008e0607 */
[----:B-1----:R-:W-:-:S04]  /*0370*/  IADD3 R8, P0, PT, R8, 0x8, RZ ;  /* 0x0000000808087810 */ /* 0x002fc80007f1e0ff */
[----:B------:R-:W-:-:S09]  /*0380*/  IADD3.X R9, PT, PT, RZ, R9, RZ, P0, !PT ;  /* 0x00000009ff097210 */ /* 0x000fd200007fe4ff */
.L_x_2:
[----:B------:R-:W-:-:S04]  /*0390*/  IMAD.WIDE R12, R3, 0x4, R6 ;  /* 0x00000004030c7825 */ /* 0x000fc800078e0206 */
[----:B------:R-:W-:Y:S01]  /*03a0*/  IMAD.WIDE R10, R3, 0x4, R8 ;  /* 0x00000004030a7825 */ /* 0x000fe200078e0208 */
[----:B------:R-:W3:Y:S04]  /*03b0*/  LDG.E R17, desc[UR4][R12.64+-0x8] ;  /* 0xfffff8040c117981 */ /* 0x000ee8000c1e1900 */
[----:B------:R-:W4:Y:S01]  /*03c0*/  LDG.E R15, desc[UR4][R10.64+-0x8] ;  /* 0xfffff8040a0f7981 */ /* 0x000f22000c1e1900 */
[----:B---3--:R-:W-:Y:S02]  /*03d0*/  IADD3 R21, PT, PT, R0, R17, RZ ;  /* 0x0000001100157210 */ /* 0x008fe40007ffe0ff */
[----:B----45:R-:W-:-:S03]  /*03e0*/  IADD3 R15, PT, PT, R2, R15, RZ ;  /* 0x0000000f020f7210 */ /* 0x030fc60007ffe0ff */
[----:B--2---:R-:W-:-:S06]  /*03f0*/  IMAD.WIDE R16, R21, 0x4, R4 ;  /* 0x0000000415107825 */ /* 0x004fcc00078e0204 */
[----:B------:R-:W2:Y:S02]  /*0400*/  ATOMG.E.MIN.S32.STRONG.GPU PT, R16, desc[UR4][R16.64], R15 ;  /* 0x8000000f101079a8 */ /* 0x000ea400089ef304 */
[----:B--2---:R-:W-:-:S13]  /*0410*/  ISETP.GE.AND P0, PT, R15, R16, PT ;  /* 0x000000100f00720c */ /* 0x004fda0003f06270 */
[----:B------:R-:W0:Y:S01]  /*0420*/  @!P0 LDC.64 R18, c[0x0][0x3a8] ;  /* 0x0000ea00ff128b82 */ /* 0x000e220000000a00 */
[----:B------:R-:W-:Y:S02]  /*0430*/  @!P0 IMAD.MOV.U32 R27, RZ, RZ, 0x1 ;  /* 0x00000001ff1b8424 */ /* 0x000fe400078e00ff */
[----:B0-----:R-:W-:-:S05]  /*0440*/  @!P0 IMAD.WIDE R18, R21, 0x4, R18 ;  /* 0x0000000415128825 */ /* 0x001fca00078e0212 */
[----:B------:R0:W-:Y:S04]  /*0450*/  @!P0 STG.E desc[UR4][R18.64], R27 ;  /* 0x0000001b12008986 */ /* 0x0001e8000c101904 */
[----:B------:R-:W2:Y:S04]  /*0460*/  LDG.E R23, desc[UR4][R12.64+-0x4] ;  /* 0xfffffc040c177981 */ /* 0x000ea8000c1e1900 */
[----:B------:R-:W3:Y:S01]  /*0470*/  LDG.E R21, desc[UR4][R10.64+-0x4] ;  /* 0xfffffc040a157981 */ /* 0x000ee2000c1e1900 */
[----:B--2---:R-:W-:Y:S02]  /*0480*/  IADD3 R25, PT, PT, R0, R23, RZ ;  /* 0x0000001700197210 */ /* 0x004fe40007ffe0ff */
[----:B---3--:R-:W-:-:S03]  /*0490*/  IADD3 R23, PT, PT, R2, R21, RZ ;  /* 0x0000001502177210 */ /* 0x008fc60007ffe0ff */
[----:B------:R-:W-:-:S06]  /*04a0*/  IMAD.WIDE R20, R25, 0x4, R4 ;  /* 0x0000000419147825 */ /* 0x000fcc00078e0204 */
[----:B------:R-:W2:Y:S02]  /*04b0*/  ATOMG.E.MIN.S32.STRONG.GPU PT, R20, desc[UR4][R20.64], R23 ;  /* 0x80000017141479a8 */ /* 0x000ea400089ef304 */
[----:B--2---:R-:W-:-:S13]  /*04c0*/  ISETP.GE.AND P0, PT, R23, R20, PT ;  /* 0x000000141700720c */ /* 0x004fda0003f06270 */
[----:B------:R-:W1:Y:S01]  /*04d0*/  @!P0 LDC.64 R16, c[0x0][0x3a8] ;  /* 0x0000ea00ff108b82 */ /* 0x000e620000000a00 */
[----:B------:R-:W-:Y:S02]  /*04e0*/  @!P0 IMAD.MOV.U32 R29, RZ, RZ, 0x1 ;  /* 0x00000001ff1d8424 */ /* 0x000fe400078e00ff */
[----:B-1----:R-:W-:-:S05]  /*04f0*/  @!P0 IMAD.WIDE R16, R25, 0x4, R16 ;  /* 0x0000000419108825 */ /* 0x002fca00078e0210 */
[----:B------:R1:W-:Y:S04]  /*0500*/  @!P0 STG.E desc[UR4][R16.64], R29 ;  /* 0x0000001d10008986 */ /* 0x0003e8000c101904 */
[----:B0-----:R-:W2:Y:S04]  /*0510*/  LDG.E R19, desc[UR4][R12.64] ;  /* 0x000000040c137981 */ /* 0x001ea8000c1e1900 */
[----:B------:R-:W3:Y:S01]  /*0520*/  LDG.E R15, desc[UR4][R10.64] ;  /* 0x000000040a0f7981 */ /* 0x000ee2000c1e1900 */
[----:B--2---:R-:W-:Y:S02]  /*0530*/  IADD3 R25, PT, PT, R0, R19, RZ ;  /* 0x0000001300197210 */ /* 0x004fe40007ffe0ff */
[----:B---3--:R-:W-:-:S03]  /*0540*/  IADD3 R15, PT, PT, R2, R15, RZ ;  /* 0x0000000f020f7210 */ /* 0x008fc60007ffe0ff */
[----:B------:R-:W-:-:S06]  /*0550*/  IMAD.WIDE R18, R25, 0x4, R4 ;  /* 0x0000000419127825 */ /* 0x000fcc00078e0204 */
        /* <DEDUP_REMOVED lines=10> */
[----:B-1----:R-:W-:-:S06]  /*0600*/  IMAD.WIDE R16, R25, 0x4, R4 ;  /* 0x0000000419107825 */ /* 0x002fcc00078e0204 */
[----:B------:R-:W2:Y:S01]  /*0610*/  ATOMG.E.MIN.S32.STRONG.GPU PT, R16, desc[UR4][R16.64], R23 ;  /* 0x80000017101079a8 */ /* 0x000ea200089ef304 */
[----:B------:R-:W-:Y:S02]  /*0620*/  IADD3 R14, PT, PT, R14, 0x4, RZ ;  /* 0x000000040e0e7810 */ /* 0x000fe40007ffe0ff */
[----:B------:R-:W-:Y:S02]  /*0630*/  IADD3 R3, PT, PT, R3, 0x4, RZ ;  /* 0x0000000403037810 */ /* 0x000fe40007ffe0ff */
[----:B--2---:R-:W-:-:S13]  /*0640*/  ISETP.GE.AND P0, PT, R23, R16, PT ;  /* 0x000000101700720c */ /* 0x004fda0003f06270 */
[----:B------:R-:W1:Y:S01]  /*0650*/  @!P0 LDC.64 R18, c[0x0][0x3a8] ;  /* 0x0000ea00ff128b82 */ /* 0x000e620000000a00 */
[----:B------:R-:W-:Y:S02]  /*0660*/  @!P0 IMAD.MOV.U32 R15, RZ, RZ, 0x1 ;  /* 0x00000001ff0f8424 */ /* 0x000fe400078e00ff */
[----:B-1----:R-:W-:-:S05]  /*0670*/  @!P0 IMAD.WIDE R18, R25, 0x4, R18 ;  /* 0x0000000419128825 */ /* 0x002fca00078e0212 */
[----:B------:R0:W-:Y:S01]  /*0680*/  @!P0 STG.E desc[UR4][R18.64], R15 ;  /* 0x0000000f12008986 */ /* 0x0001e2000c101904 */
[----:B------:R-:W-:-:S13]  /*0690*/  ISETP.NE.AND P0, PT, R14, RZ, PT ;  /* 0x000000ff0e00720c */ /* 0x000fda0003f05270 */
[----:B0-----:R-:W-:Y:S05]  /*06a0*/  @P0 BRA `(.L_x_2) ;  /* 0xfffffffc00380947 */ /* 0x001fea000383ffff */
[----:B------:R-:W-:Y:S05]  /*06b0*/  EXIT ;  /* 0x000000000000794d */ /* 0x000fea0003800000 */
.L_x_3:
[----:B------:R-:W-:-:S00]  /*06c0*/  BRA `(.L_x_3) ;  /* 0xfffffffc00fc7947 */ /* 0x000fc0000383ffff */
[----:B------:R-:W-:-:S00]  /*06d0*/  NOP ;  /* 0x0000000000007918 */ /* 0x000fc00000000000 */
        /* <DEDUP_REMOVED lines=10> */
.L_x_4:


//--------------------- .nv.shared.reserved.0     --------------------------
	.section	.nv.shared.reserved.0,"aw",@nobits
	.weak		__nv_reservedSMEM_offset_0_alias
	.size		__nv_reservedSMEM_offset_0_alias, 0, 64
	.other		__nv_reservedSMEM_offset_0_alias,@"STO_CUDA_RESERVED_SHARED STV_DEFAULT"
__nv_reservedSMEM_offset_0_alias:
	.zero		0
	.zero		64


//--------------------- .nv.constant0._Z7scatteriPiS_S_S_S_ --------------------------
	.section	.nv.constant0._Z7scatteriPiS_S_S_S_,"a",@progbits
	.sectionflags	@""
	.align	4
.nv.constant0._Z7scatteriPiS_S_S_S_:
	.zero		944


//--------------------- SYMBOLS --------------------------

	.type		.nv.reservedSmem.offset0,@object
	.size		.nv.reservedSmem.offset0,0x4
